	.headerflags	@"EF_CUDA_TEXMODE_UNIFIED EF_CUDA_64BIT_ADDRESS EF_CUDA_ACCELERATORS EF_CUDA_SM90 EF_CUDA_VIRTUAL_SM(EF_CUDA_SM90)"
	.elftype	@"ET_EXEC"


//--------------------- .nv.info                  --------------------------
	.section	.nv.info,"",@"SHT_CUDA_INFO"
	.align	4


	//----- nvinfo : EIATTR_REGCOUNT
	.align		4
        /*0000*/ 	.byte	0x04, 0x2f
        /*0002*/ 	.short	(.L_1 - .L_0)
	.align		4
.L_0:
        /*0004*/ 	.word	index@(triton_poi_fused_add_convolution_4)
        /*0008*/ 	.word	0x00000010


	//----- nvinfo : EIATTR_MIN_STACK_SIZE
	.align		4
.L_1:
        /*000c*/ 	.byte	0x04, 0x12
        /*000e*/ 	.short	(.L_3 - .L_2)
	.align		4
.L_2:
        /*0010*/ 	.word	index@(triton_poi_fused_add_convolution_4)
        /*0014*/ 	.word	0x00000000


	//----- nvinfo : EIATTR_FRAME_SIZE
	.align		4
.L_3:
        /*0018*/ 	.byte	0x04, 0x11
        /*001a*/ 	.short	(.L_5 - .L_4)
	.align		4
.L_4:
        /*001c*/ 	.word	index@(triton_poi_fused_add_convolution_4)
        /*0020*/ 	.word	0x00000000


	//----- nvinfo : EIATTR_MIN_STACK_SIZE
	.align		4
.L_5:
        /*0024*/ 	.byte	0x04, 0x12
        /*0026*/ 	.short	(.L_7 - .L_6)
	.align		4
.L_6:
        /*0028*/ 	.word	index@(triton_poi_fused_add_convolution_4)
        /*002c*/ 	.word	0x00000000
.L_7:


//--------------------- .nv.info.triton_poi_fused_add_convolution_4 --------------------------
	.section	.nv.info.triton_poi_fused_add_convolution_4,"",@"SHT_CUDA_INFO"
	.sectionflags	@""
	.align	4


	//----- nvinfo : EIATTR_CUDA_API_VERSION
	.align		4
        /*0000*/ 	.byte	0x04, 0x37
        /*0002*/ 	.short	(.L_9 - .L_8)
.L_8:
        /*0004*/ 	.word	0x0000007c


	//----- nvinfo : EIATTR_KPARAM_INFO
	.align		4
.L_9:
        /*0008*/ 	.byte	0x04, 0x17
        /*000a*/ 	.short	(.L_11 - .L_10)
.L_10:
        /*000c*/ 	.word	0x00000000
        /*0010*/ 	.short	0x0003
        /*0012*/ 	.short	0x0018
        /*0014*/ 	.byte	0x00, 0xf0, 0x11, 0x00


	//----- nvinfo : EIATTR_KPARAM_INFO
	.align		4
.L_11:
        /*0018*/ 	.byte	0x04, 0x17
        /*001a*/ 	.short	(.L_13 - .L_12)
.L_12:
        /*001c*/ 	.word	0x00000000
        /*0020*/ 	.short	0x0002
        /*0022*/ 	.short	0x0010
        /*0024*/ 	.byte	0x00, 0xf4, 0x21, 0x00


	//----- nvinfo : EIATTR_KPARAM_INFO
	.align		4
.L_13:
        /*0028*/ 	.byte	0x04, 0x17
        /*002a*/ 	.short	(.L_15 - .L_14)
.L_14:
        /*002c*/ 	.word	0x00000000
        /*0030*/ 	.short	0x0001
        /*0032*/ 	.short	0x0008
        /*0034*/ 	.byte	0x00, 0xf4, 0x21, 0x00


	//----- nvinfo : EIATTR_KPARAM_INFO
	.align		4
.L_15:
        /*0038*/ 	.byte	0x04, 0x17
        /*003a*/ 	.short	(.L_17 - .L_16)
.L_16:
        /*003c*/ 	.word	0x00000000
        /*0040*/ 	.short	0x0000
        /*0042*/ 	.short	0x0000
        /*0044*/ 	.byte	0x00, 0xf4, 0x21, 0x00


	//----- nvinfo : EIATTR_SPARSE_MMA_MASK
	.align		4
.L_17:
        /*0048*/ 	.byte	0x03, 0x50
        /*004a*/ 	.short	0x0000


	//----- nvinfo : EIATTR_MAXREG_COUNT
	.align		4
        /*004c*/ 	.byte	0x03, 0x1b
        /*004e*/ 	.short	0x00ff


	//----- nvinfo : EIATTR_EXIT_INSTR_OFFSETS
	.align		4
        /*0050*/ 	.byte	0x04, 0x1c
        /*0052*/ 	.short	(.L_19 - .L_18)


	//   ....[0]....
.L_18:
        /*0054*/ 	.word	0x00000210


	//   ....[1]....
        /*0058*/ 	.word	0x00000230


	//----- nvinfo : EIATTR_REQNTID
	.align		4
.L_19:
        /*005c*/ 	.byte	0x04, 0x10
        /*005e*/ 	.short	(.L_21 - .L_20)
.L_20:
        /*0060*/ 	.word	0x00000080
        /*0064*/ 	.word	0x00000001
        /*0068*/ 	.word	0x00000001


	//----- nvinfo : EIATTR_CBANK_PARAM_SIZE
	.align		4
.L_21:
        /*006c*/ 	.byte	0x03, 0x19
        /*006e*/ 	.short	0x001c


	//----- nvinfo : EIATTR_PARAM_CBANK
	.align		4
        /*0070*/ 	.byte	0x04, 0x0a
        /*0072*/ 	.short	(.L_23 - .L_22)
	.align		4
.L_22:
        /*0074*/ 	.word	index@(.nv.constant0.triton_poi_fused_add_convolution_4)
        /*0078*/ 	.short	0x0210
        /*007a*/ 	.short	0x001c


	//----- nvinfo : EIATTR_SW_WAR
	.align		4
.L_23:
        /*007c*/ 	.byte	0x04, 0x36
        /*007e*/ 	.short	(.L_25 - .L_24)
.L_24:
        /*0080*/ 	.word	0x00000008
.L_25:


//--------------------- .nv.callgraph             --------------------------
	.section	.nv.callgraph,"",@"SHT_CUDA_CALLGRAPH"
	.align	4
	.sectionentsize	8
	.align		4
        /*0000*/ 	.word	0x00000000
	.align		4
        /*0004*/ 	.word	0xffffffff
	.align		4
        /*0008*/ 	.word	0x00000000
	.align		4
        /*000c*/ 	.word	0xfffffffe
	.align		4
        /*0010*/ 	.word	0x00000000
	.align		4
        /*0014*/ 	.word	0xfffffffd
	.align		4
        /*0018*/ 	.word	0x00000000
	.align		4
        /*001c*/ 	.word	0xfffffffc


//--------------------- .text.triton_poi_fused_add_convolution_4 --------------------------
	.section	.text.triton_poi_fused_add_convolution_4,"ax",@progbits
	.align	128
        .global         triton_poi_fused_add_convolution_4
        .type           triton_poi_fused_add_convolution_4,@function
        .size           triton_poi_fused_add_convolution_4,(.L_x_1 - triton_poi_fused_add_convolution_4)
        .other          triton_poi_fused_add_convolution_4,@"STO_CUDA_ENTRY STV_DEFAULT"
triton_poi_fused_add_convolution_4:
.text.triton_poi_fused_add_convolution_4:
[----:B------:R-:W0:Y:S02]  /*0000*/  LDC R1, c[0x0][0x28] ;  /* 0x00000a00ff017b82 */ /* 0x000e240000000800 */
[----:B------:R-:W1:Y:S01]  /*0010*/  S2R R0, SR_TID.X ;  /* 0x0000000000007919 */ /* 0x000e620000002100 */
[----:B------:R-:W2:Y:S01]  /*0020*/  LDC.64 R4, c[0x0][0x218] ;  /* 0x00008600ff047b82 */ /* 0x000ea20000000a00 */
[----:B------:R-:W-:Y:S01]  /*0030*/  ULDC.64 UR4, c[0x0][0x208] ;  /* 0x0000820000047ab9 */ /* 0x000fe20000000a00 */
[----:B------:R-:W-:Y:S01]  /*0040*/  CS2R R12, SRZ ;  /* 0x00000000000c7805 */ /* 0x000fe2000001ff00 */
[----:B------:R-:W3:Y:S05]  /*0050*/  S2R R9, SR_CTAID.X ;  /* 0x0000000000097919 */ /* 0x000eea0000002500 */
[----:B------:R-:W4:Y:S08]  /*0060*/  LDC.64 R6, c[0x0][0x220] ;  /* 0x00008800ff067b82 */ /* 0x000f300000000a00 */
[----:B------:R-:W5:Y:S01]  /*0070*/  LDC.64 R2, c[0x0][0x210] ;  /* 0x00008400ff027b82 */ /* 0x000f620000000a00 */
[----:B-1----:R-:W-:Y:S01]  /*0080*/  IMAD.SHL.U32 R0, R0, 0x2, RZ ;  /* 0x0000000200007824 */ /* 0x002fe200078e00ff */
[----:B---3--:R-:W-:-:S04]  /*0090*/  SHF.R.S32.HI R8, RZ, 0x17, R9 ;  /* 0x00000017ff087819 */ /* 0x008fc80000011409 */
[----:B------:R-:W-:Y:S02]  /*00a0*/  LOP3.LUT R0, R0, 0xfe, RZ, 0xc0, !PT ;  /* 0x000000fe00007812 */ /* 0x000fe400078ec0ff */
[----:B------:R-:W-:-:S03]  /*00b0*/  SGXT R8, R8, 0x1 ;  /* 0x000000010808781a */ /* 0x000fc60000000200 */
[----:B------:R-:W-:-:S04]  /*00c0*/  IMAD R9, R9, 0x100, R0 ;  /* 0x0000010009097824 */ /* 0x000fc800078e0200 */
[C---:B----4-:R-:W-:Y:S01]  /*00d0*/  IMAD.WIDE R6, R9.reuse, 0x4, R6 ;  /* 0x0000000409067825 */ /* 0x050fe200078e0206 */
[----:B------:R-:W-:Y:S02]  /*00e0*/  LEA.HI R8, R8, R9, RZ, 0x6 ;  /* 0x0000000908087211 */ /* 0x000fe400078f30ff */
[C---:B------:R-:W-:Y:S01]  /*00f0*/  ISETP.GE.AND P0, PT, R9.reuse, 0x400, PT ;  /* 0x000004000900780c */ /* 0x040fe20003f06270 */
[----:B-----5:R-:W-:Y:S01]  /*0100*/  IMAD.WIDE R2, R9, 0x4, R2 ;  /* 0x0000000409027825 */ /* 0x020fe200078e0202 */
[----:B------:R-:W-:-:S04]  /*0110*/  SHF.R.S32.HI R8, RZ, 0x6, R8 ;  /* 0x00000006ff087819 */ /* 0x000fc80000011408 */
[----:B------:R-:W-:-:S04]  /*0120*/  LEA.HI R0, R8, R8, RZ, 0x2 ;  /* 0x0000000808007211 */ /* 0x000fc800078f10ff */
[----:B------:R-:W-:Y:S01]  /*0130*/  LOP3.LUT R11, R0, 0xfffffffc, RZ, 0xc0, !PT ;  /* 0xfffffffc000b7812 */ /* 0x000fe200078ec0ff */
[----:B------:R-:W-:Y:S02]  /*0140*/  HFMA2.MMA R0, -RZ, RZ, 0, 0 ;  /* 0x00000000ff007435 */ /* 0x000fe400000001ff */
[----:B------:R-:W3:Y:S01]  /*0150*/  @!P0 LDG.E.64 R12, desc[UR4][R6.64] ;  /* 0x00000004060c8981 */ /* 0x000ee2000c1e1b00 */
[----:B------:R-:W-:Y:S02]  /*0160*/  IADD3 R11, R8, -R11, RZ ;  /* 0x8000000b080b7210 */ /* 0x000fe40007ffe0ff */
[----:B------:R-:W-:-:S03]  /*0170*/  CS2R R8, SRZ ;  /* 0x0000000000087805 */ /* 0x000fc6000001ff00 */
[----:B--2---:R-:W-:-:S03]  /*0180*/  IMAD.WIDE R4, R11, 0x4, R4 ;  /* 0x000000040b047825 */ /* 0x004fc600078e0204 */
[----:B------:R-:W2:Y:S01]  /*0190*/  @!P0 LDG.E.64 R8, desc[UR4][R2.64] ;  /* 0x0000000402088981 */ /* 0x000ea2000c1e1b00 */
[----:B------:R-:W-:-:S03]  /*01a0*/  IMAD.MOV.U32 R11, RZ, RZ, RZ ;  /* 0x000000ffff0b7224 */ /* 0x000fc600078e00ff */
[----:B------:R-:W2:Y:S04]  /*01b0*/  @!P0 LDG.E.EL R0, desc[UR4][R4.64] ;  /* 0x0000000404008981 */ /* 0x000ea8000c2e1900 */
[----:B------:R-:W4:Y:S01]  /*01c0*/  @!P0 LDG.E.EL R11, desc[UR4][R4.64] ;  /* 0x00000004040b8981 */ /* 0x000f22000c2e1900 */
[----:B--2---:R-:W-:Y:S01]  /*01d0*/  FADD R0, R0, R9 ;  /* 0x0000000900007221 */ /* 0x004fe20000000000 */
[----:B----4-:R-:W-:-:S03]  /*01e0*/  FADD R11, R11, R8 ;  /* 0x000000080b0b7221 */ /* 0x010fc60000000000 */
[----:B---3--:R-:W-:Y:S01]  /*01f0*/  FADD R13, R0, R13 ;  /* 0x0000000d000d7221 */ /* 0x008fe20000000000 */
[----:B------:R-:W-:Y:S01]  /*0200*/  FADD R12, R11, R12 ;  /* 0x0000000c0b0c7221 */ /* 0x000fe20000000000 */
[----:B------:R-:W-:Y:S06]  /*0210*/  @P0 EXIT ;  /* 0x000000000000094d */ /* 0x000fec0003800000 */
[----:B------:R-:W-:Y:S01]  /*0220*/  STG.E.64 desc[UR4][R2.64], R12 ;  /* 0x0000000c02007986 */ /* 0x000fe2000c101b04 */
[----:B------:R-:W-:Y:S05]  /*0230*/  EXIT ;  /* 0x000000000000794d */ /* 0x000fea0003800000 */
.L_x_0:
[----:B------:R-:W-:-:S00]  /*0240*/  BRA `(.L_x_0) ;  /* 0xfffffffc00fc7947 */ /* 0x000fc0000383ffff */
[----:B------:R-:W-:-:S00]  /*0250*/  NOP ;  /* 0x0000000000007918 */ /* 0x000fc00000000000 */
        /* <DEDUP_REMOVED lines=10> */
.L_x_1:


//--------------------- .nv.constant0.triton_poi_fused_add_convolution_4 --------------------------
	.section	.nv.constant0.triton_poi_fused_add_convolution_4,"a",@progbits
	.sectionflags	@""
	.align	4
.nv.constant0.triton_poi_fused_add_convolution_4:
	.zero		556
